//
// Generated by NVIDIA NVVM Compiler
//
// Compiler Build ID: CL-36424714
// Cuda compilation tools, release 13.0, V13.0.88
// Based on NVVM 20.0.0
//

.version 9.0
.target sm_100
.address_size 64

	// .globl	_Z6kernelPfS_S_i

.visible .entry _Z6kernelPfS_S_i(
	.param .u64 .ptr .align 1 _Z6kernelPfS_S_i_param_0,
	.param .u64 .ptr .align 1 _Z6kernelPfS_S_i_param_1,
	.param .u64 .ptr .align 1 _Z6kernelPfS_S_i_param_2,
	.param .u32 _Z6kernelPfS_S_i_param_3
)
{
	.reg .pred 	%p<2>;
	.reg .b32 	%r<6>;
	.reg .b32 	%f<4>;
	.reg .b64 	%rd<11>;

	ld.param.u64 	%rd1, [_Z6kernelPfS_S_i_param_0];
	ld.param.u64 	%rd2, [_Z6kernelPfS_S_i_param_1];
	ld.param.u64 	%rd3, [_Z6kernelPfS_S_i_param_2];
	ld.param.u32 	%r5, [_Z6kernelPfS_S_i_param_3];
	mov.u32 	%r1, %ntid.x;
	mov.u32 	%r2, %ctaid.x;
	mov.u32 	%r3, %tid.x;
	mad.lo.s32 	%r4, %r1, %r2, %r3;
	setp.ge.s32 	%p1, %r4, %r5;
	@%p1 bra 	$L__BB0_2;
	cvta.to.global.u64 	%rd4, %rd1;
	cvta.to.global.u64 	%rd5, %rd2;
	cvta.to.global.u64 	%rd6, %rd3;
	cvt.rn.f32.u32 	%f1, %r1;
	mul.wide.s32 	%rd7, %r4, 4;
	add.s64 	%rd8, %rd4, %rd7;
	st.global.f32 	[%rd8], %f1;
	cvt.rn.f32.u32 	%f2, %r2;
	add.s64 	%rd9, %rd5, %rd7;
	st.global.f32 	[%rd9], %f2;
	cvt.rn.f32.u32 	%f3, %r3;
	add.s64 	%rd10, %rd6, %rd7;
	st.global.f32 	[%rd10], %f3;
$L__BB0_2:
	ret;

}


// ===== COMPILED SASS (sm_100) =====

	.target	sm_100

	.elftype	@"ET_EXEC"


//--------------------- .note.nv.tkinfo           --------------------------
	.section	.note.nv.tkinfo,"",@"SHT_NOTE"
	.sectionflags	@"SHF_NOTE_NV_TKINFO"
	.tkinfo
        /*0018*/ 	.word	0x00000002
        /*0030*/ 	.string	""
        /*0030*/ 	.string	"ptxas"
        /*0030*/ 	.string	"Cuda compilation tools, release 13.0, V13.0.88"
        /*0030*/ 	.string	"Build cuda_13.0.r13.0/compiler.36424714_0"
        /*0030*/ 	.string	"-arch sm_100 -m 64 "



//--------------------- .note.nv.cuinfo           --------------------------
	.section	.note.nv.cuinfo,"",@"SHT_NOTE"
	.sectionflags	@"SHF_NOTE_NV_CUINFO"
        /*0018*/ 	.short	0x0002
        /*001a*/ 	.short	0x0064
        /*001c*/ 	.short	0x0082
	.zero		2


//--------------------- .nv.info                  --------------------------
	.section	.nv.info,"",@"SHT_CUDA_INFO"
	.align	4


	//----- nvinfo : EIATTR_REGCOUNT
	.align		4
        /*0000*/ 	.byte	0x04, 0x2f
        /*0002*/ 	.short	(.L_1 - .L_0)
	.align		4
.L_0:
        /*0004*/ 	.word	index@(_Z6kernelPfS_S_i)
        /*0008*/ 	.word	0x00000010


	//----- nvinfo : EIATTR_FRAME_SIZE
	.align		4
.L_1:
        /*000c*/ 	.byte	0x04, 0x11
        /*000e*/ 	.short	(.L_3 - .L_2)
	.align		4
.L_2:
        /*0010*/ 	.word	index@(_Z6kernelPfS_S_i)
        /*0014*/ 	.word	0x00000000


	//----- nvinfo : EIATTR_MIN_STACK_SIZE
	.align		4
.L_3:
        /*0018*/ 	.byte	0x04, 0x12
        /*001a*/ 	.short	(.L_5 - .L_4)
	.align		4
.L_4:
        /*001c*/ 	.word	index@(_Z6kernelPfS_S_i)
        /*0020*/ 	.word	0x00000000
.L_5:


//--------------------- .nv.compat                --------------------------
	.section	.nv.compat,"",@"SHT_CUDA_COMPAT_INFO"
	.align	4
        /*0000*/ 	.byte	0x02, 0x09, 0x00, 0x00, 0x02, 0x02, 0x01, 0x00, 0x02, 0x05, 0x05, 0x00, 0x03, 0x07, 0x01, 0x01
        /*0010*/ 	.byte	0x02, 0x03, 0x00, 0x00, 0x02, 0x06, 0x01, 0x00, 0x04, 0x0b, 0x08, 0x00, 0x09, 0x00, 0x00, 0x00
        /*0020*/ 	.byte	0x00, 0x00, 0x00, 0x00


//--------------------- .nv.info._Z6kernelPfS_S_i --------------------------
	.section	.nv.info._Z6kernelPfS_S_i,"",@"SHT_CUDA_INFO"
	.sectionflags	@""
	.align	4


	//----- nvinfo : EIATTR_CUDA_API_VERSION
	.align		4
        /*0000*/ 	.byte	0x04, 0x37
        /*0002*/ 	.short	(.L_7 - .L_6)
.L_6:
        /*0004*/ 	.word	0x00000082


	//----- nvinfo : EIATTR_KPARAM_INFO
	.align		4
.L_7:
        /*0008*/ 	.byte	0x04, 0x17
        /*000a*/ 	.short	(.L_9 - .L_8)
.L_8:
        /*000c*/ 	.word	0x00000000
        /*0010*/ 	.short	0x0003
        /*0012*/ 	.short	0x0018
        /*0014*/ 	.byte	0x00, 0xf0, 0x11, 0x00


	//----- nvinfo : EIATTR_KPARAM_INFO
	.align		4
.L_9:
        /*0018*/ 	.byte	0x04, 0x17
        /*001a*/ 	.short	(.L_11 - .L_10)
.L_10:
        /*001c*/ 	.word	0x00000000
        /*0020*/ 	.short	0x0002
        /*0022*/ 	.short	0x0010
        /*0024*/ 	.byte	0x00, 0xf5, 0x21, 0x00


	//----- nvinfo : EIATTR_KPARAM_INFO
	.align		4
.L_11:
        /*0028*/ 	.byte	0x04, 0x17
        /*002a*/ 	.short	(.L_13 - .L_12)
.L_12:
        /*002c*/ 	.word	0x00000000
        /*0030*/ 	.short	0x0001
        /*0032*/ 	.short	0x0008
        /*0034*/ 	.byte	0x00, 0xf5, 0x21, 0x00


	//----- nvinfo : EIATTR_KPARAM_INFO
	.align		4
.L_13:
        /*0038*/ 	.byte	0x04, 0x17
        /*003a*/ 	.short	(.L_15 - .L_14)
.L_14:
        /*003c*/ 	.word	0x00000000
        /*0040*/ 	.short	0x0000
        /*0042*/ 	.short	0x0000
        /*0044*/ 	.byte	0x00, 0xf5, 0x21, 0x00


	//----- nvinfo : EIATTR_SPARSE_MMA_MASK
	.align		4
.L_15:
        /*0048*/ 	.byte	0x03, 0x50
        /*004a*/ 	.short	0x0000


	//----- nvinfo : EIATTR_MAXREG_COUNT
	.align		4
        /*004c*/ 	.byte	0x03, 0x1b
        /*004e*/ 	.short	0x00ff


	//----- nvinfo : EIATTR_MERCURY_ISA_VERSION
	.align		4
        /*0050*/ 	.byte	0x03, 0x5f
        /*0052*/ 	.short	0x0101


	//----- nvinfo : EIATTR_VRC_CTA_INIT_COUNT
	.align		4
        /*0054*/ 	.byte	0x02, 0x4a
	.zero		1
	.zero		1


	//----- nvinfo : EIATTR_EXIT_INSTR_OFFSETS
	.align		4
        /*0058*/ 	.byte	0x04, 0x1c
        /*005a*/ 	.short	(.L_17 - .L_16)


	//   ....[0]....
.L_16:
        /*005c*/ 	.word	0x00000070


	//   ....[1]....
        /*0060*/ 	.word	0x00000150


	//----- nvinfo : EIATTR_CBANK_PARAM_SIZE
	.align		4
.L_17:
        /*0064*/ 	.byte	0x03, 0x19
        /*0066*/ 	.short	0x001c


	//----- nvinfo : EIATTR_PARAM_CBANK
	.align		4
        /*0068*/ 	.byte	0x04, 0x0a
        /*006a*/ 	.short	(.L_19 - .L_18)
	.align		4
.L_18:
        /*006c*/ 	.word	index@(.nv.constant0._Z6kernelPfS_S_i)
        /*0070*/ 	.short	0x0380
        /*0072*/ 	.short	0x001c


	//----- nvinfo : EIATTR_SW_WAR
	.align		4
.L_19:
        /*0074*/ 	.byte	0x04, 0x36
        /*0076*/ 	.short	(.L_21 - .L_20)
.L_20:
        /*0078*/ 	.word	0x00000008
.L_21:


//--------------------- .nv.callgraph             --------------------------
	.section	.nv.callgraph,"",@"SHT_CUDA_CALLGRAPH"
	.align	4
	.sectionentsize	8
	.align		4
        /*0000*/ 	.word	0x00000000
	.align		4
        /*0004*/ 	.word	0xffffffff
	.align		4
        /*0008*/ 	.word	0x00000000
	.align		4
        /*000c*/ 	.word	0xfffffffe
	.align		4
        /*0010*/ 	.word	0x00000000
	.align		4
        /*0014*/ 	.word	0xfffffffd
	.align		4
        /*0018*/ 	.word	0x00000000
	.align		4
        /*001c*/ 	.word	0xfffffffc


//--------------------- .text._Z6kernelPfS_S_i    --------------------------
	.section	.text._Z6kernelPfS_S_i,"ax",@progbits
	.align	128
        .global         _Z6kernelPfS_S_i
        .type           _Z6kernelPfS_S_i,@function
        .size           _Z6kernelPfS_S_i,(.L_x_1 - _Z6kernelPfS_S_i)
        .other          _Z6kernelPfS_S_i,@"STO_CUDA_ENTRY STV_DEFAULT"
_Z6kernelPfS_S_i:
.text._Z6kernelPfS_S_i:
[----:B------:R-:W-:Y:S01]  /*0000*/  LDC R1, c[0x0][0x37c] ;  /* 0x0000df00ff017b82 */ /* 0x000fe20000000800 */
[----:B------:R-:W0:Y:S01]  /*0010*/  S2R R11, SR_CTAID.X ;  /* 0x00000000000b7919 */ /* 0x000e220000002500 */
[----:B------:R-:W0:Y:S01]  /*0020*/  LDCU UR6, c[0x0][0x360] ;  /* 0x00006c00ff0677ac */ /* 0x000e220008000800 */
[----:B------:R-:W0:Y:S01]  /*0030*/  S2R R0, SR_TID.X ;  /* 0x0000000000007919 */ /* 0x000e220000002100 */
[----:B------:R-:W1:Y:S01]  /*0040*/  LDCU UR4, c[0x0][0x398] ;  /* 0x00007300ff0477ac */ /* 0x000e620008000800 */
[----:B0-----:R-:W-:-:S05]  /*0050*/  IMAD R9, R11, UR6, R0 ;  /* 0x000000060b097c24 */ /* 0x001fca000f8e0200 */
[----:B-1----:R-:W-:-:S13]  /*0060*/  ISETP.GE.AND P0, PT, R9, UR4, PT ;  /* 0x0000000409007c0c */ /* 0x002fda000bf06270 */
[----:B------:R-:W-:Y:S05]  /*0070*/  @P0 EXIT ;  /* 0x000000000000094d */ /* 0x000fea0003800000 */
[----:B------:R-:W0:Y:S01]  /*0080*/  LDC.64 R2, c[0x0][0x380] ;  /* 0x0000e000ff027b82 */ /* 0x000e220000000a00 */
[----:B------:R-:W1:Y:S01]  /*0090*/  LDCU.64 UR4, c[0x0][0x358] ;  /* 0x00006b00ff0477ac */ /* 0x000e620008000a00 */
[----:B------:R-:W-:Y:S02]  /*00a0*/  I2FP.F32.U32 R11, R11 ;  /* 0x0000000b000b7245 */ /* 0x000fe40000201000 */
[----:B------:R-:W-:-:S04]  /*00b0*/  I2FP.F32.U32 R13, R0 ;  /* 0x00000000000d7245 */ /* 0x000fc80000201000 */
[----:B------:R-:W2:Y:S08]  /*00c0*/  LDC.64 R4, c[0x0][0x388] ;  /* 0x0000e200ff047b82 */ /* 0x000eb00000000a00 */
[----:B------:R-:W3:Y:S01]  /*00d0*/  LDC.64 R6, c[0x0][0x390] ;  /* 0x0000e400ff067b82 */ /* 0x000ee20000000a00 */
[----:B0-----:R-:W-:-:S04]  /*00e0*/  IMAD.WIDE R2, R9, 0x4, R2 ;  /* 0x0000000409027825 */ /* 0x001fc800078e0202 */
[----:B--2---:R-:W-:-:S04]  /*00f0*/  IMAD.WIDE R4, R9, 0x4, R4 ;  /* 0x0000000409047825 */ /* 0x004fc800078e0204 */
[----:B---3--:R-:W-:Y:S01]  /*0100*/  IMAD.WIDE R6, R9, 0x4, R6 ;  /* 0x0000000409067825 */ /* 0x008fe200078e0206 */
[----:B------:R-:W-:-:S05]  /*0110*/  I2FP.F32.U32 R9, UR6 ;  /* 0x0000000600097c45 */ /* 0x000fca0008201000 */
[----:B-1----:R-:W-:Y:S04]  /*0120*/  STG.E desc[UR4][R2.64], R9 ;  /* 0x0000000902007986 */ /* 0x002fe8000c101904 */
[----:B------:R-:W-:Y:S04]  /*0130*/  STG.E desc[UR4][R4.64], R11 ;  /* 0x0000000b04007986 */ /* 0x000fe8000c101904 */
[----:B------:R-:W-:Y:S01]  /*0140*/  STG.E desc[UR4][R6.64], R13 ;  /* 0x0000000d06007986 */ /* 0x000fe2000c101904 */
[----:B------:R-:W-:Y:S05]  /*0150*/  EXIT ;  /* 0x000000000000794d */ /* 0x000fea0003800000 */
.L_x_0:
[----:B------:R-:W-:-:S00]  /*0160*/  BRA `(.L_x_0) ;  /* 0xfffffffc00fc7947 */ /* 0x000fc0000383ffff */
[----:B------:R-:W-:-:S00]  /*0170*/  NOP ;  /* 0x0000000000007918 */ /* 0x000fc00000000000 */
        /* <DEDUP_REMOVED lines=8> */
.L_x_1:


//--------------------- .nv.shared.reserved.0     --------------------------
	.section	.nv.shared.reserved.0,"aw",@nobits
	.weak		__nv_reservedSMEM_offset_0_alias
	.size		__nv_reservedSMEM_offset_0_alias, 0, 64
	.other		__nv_reservedSMEM_offset_0_alias,@"STO_CUDA_RESERVED_SHARED STV_DEFAULT"
__nv_reservedSMEM_offset_0_alias:
	.zero		0
	.zero		64


//--------------------- .nv.constant0._Z6kernelPfS_S_i --------------------------
	.section	.nv.constant0._Z6kernelPfS_S_i,"a",@progbits
	.sectionflags	@""
	.align	4
.nv.constant0._Z6kernelPfS_S_i:
	.zero		924


//--------------------- SYMBOLS --------------------------

	.type		.nv.reservedSmem.offset0,@object
	.size		.nv.reservedSmem.offset0,0x4
